	.headerflags	@"EF_CUDA_TEXMODE_UNIFIED EF_CUDA_64BIT_ADDRESS EF_CUDA_ACCELERATORS EF_CUDA_SM90 EF_CUDA_VIRTUAL_SM(EF_CUDA_SM90)"
	.elftype	@"ET_EXEC"


//--------------------- .nv.info                  --------------------------
	.section	.nv.info,"",@"SHT_CUDA_INFO"
	.align	4


	//----- nvinfo : EIATTR_REGCOUNT
	.align		4
        /*0000*/ 	.byte	0x04, 0x2f
        /*0002*/ 	.short	(.L_1 - .L_0)
	.align		4
.L_0:
        /*0004*/ 	.word	index@(triton_poi_fused_convolution_relu_threshold_backward_5)
        /*0008*/ 	.word	0x0000000e


	//----- nvinfo : EIATTR_MIN_STACK_SIZE
	.align		4
.L_1:
        /*000c*/ 	.byte	0x04, 0x12
        /*000e*/ 	.short	(.L_3 - .L_2)
	.align		4
.L_2:
        /*0010*/ 	.word	index@(triton_poi_fused_convolution_relu_threshold_backward_5)
        /*0014*/ 	.word	0x00000000


	//----- nvinfo : EIATTR_FRAME_SIZE
	.align		4
.L_3:
        /*0018*/ 	.byte	0x04, 0x11
        /*001a*/ 	.short	(.L_5 - .L_4)
	.align		4
.L_4:
        /*001c*/ 	.word	index@(triton_poi_fused_convolution_relu_threshold_backward_5)
        /*0020*/ 	.word	0x00000000


	//----- nvinfo : EIATTR_MIN_STACK_SIZE
	.align		4
.L_5:
        /*0024*/ 	.byte	0x04, 0x12
        /*0026*/ 	.short	(.L_7 - .L_6)
	.align		4
.L_6:
        /*0028*/ 	.word	index@(triton_poi_fused_convolution_relu_threshold_backward_5)
        /*002c*/ 	.word	0x00000000
.L_7:


//--------------------- .nv.info.triton_poi_fused_convolution_relu_threshold_backward_5 --------------------------
	.section	.nv.info.triton_poi_fused_convolution_relu_threshold_backward_5,"",@"SHT_CUDA_INFO"
	.sectionflags	@""
	.align	4


	//----- nvinfo : EIATTR_CUDA_API_VERSION
	.align		4
        /*0000*/ 	.byte	0x04, 0x37
        /*0002*/ 	.short	(.L_9 - .L_8)
.L_8:
        /*0004*/ 	.word	0x0000007c


	//----- nvinfo : EIATTR_KPARAM_INFO
	.align		4
.L_9:
        /*0008*/ 	.byte	0x04, 0x17
        /*000a*/ 	.short	(.L_11 - .L_10)
.L_10:
        /*000c*/ 	.word	0x00000000
        /*0010*/ 	.short	0x0003
        /*0012*/ 	.short	0x0018
        /*0014*/ 	.byte	0x00, 0xf0, 0x11, 0x00


	//----- nvinfo : EIATTR_KPARAM_INFO
	.align		4
.L_11:
        /*0018*/ 	.byte	0x04, 0x17
        /*001a*/ 	.short	(.L_13 - .L_12)
.L_12:
        /*001c*/ 	.word	0x00000000
        /*0020*/ 	.short	0x0002
        /*0022*/ 	.short	0x0010
        /*0024*/ 	.byte	0x00, 0xf4, 0x21, 0x00


	//----- nvinfo : EIATTR_KPARAM_INFO
	.align		4
.L_13:
        /*0028*/ 	.byte	0x04, 0x17
        /*002a*/ 	.short	(.L_15 - .L_14)
.L_14:
        /*002c*/ 	.word	0x00000000
        /*0030*/ 	.short	0x0001
        /*0032*/ 	.short	0x0008
        /*0034*/ 	.byte	0x00, 0xf4, 0x21, 0x00


	//----- nvinfo : EIATTR_KPARAM_INFO
	.align		4
.L_15:
        /*0038*/ 	.byte	0x04, 0x17
        /*003a*/ 	.short	(.L_17 - .L_16)
.L_16:
        /*003c*/ 	.word	0x00000000
        /*0040*/ 	.short	0x0000
        /*0042*/ 	.short	0x0000
        /*0044*/ 	.byte	0x00, 0xf4, 0x21, 0x00


	//----- nvinfo : EIATTR_SPARSE_MMA_MASK
	.align		4
.L_17:
        /*0048*/ 	.byte	0x03, 0x50
        /*004a*/ 	.short	0x0000


	//----- nvinfo : EIATTR_MAXREG_COUNT
	.align		4
        /*004c*/ 	.byte	0x03, 0x1b
        /*004e*/ 	.short	0x00ff


	//----- nvinfo : EIATTR_EXIT_INSTR_OFFSETS
	.align		4
        /*0050*/ 	.byte	0x04, 0x1c
        /*0052*/ 	.short	(.L_19 - .L_18)


	//   ....[0]....
.L_18:
        /*0054*/ 	.word	0x00000250


	//----- nvinfo : EIATTR_REQNTID
	.align		4
.L_19:
        /*0058*/ 	.byte	0x04, 0x10
        /*005a*/ 	.short	(.L_21 - .L_20)
.L_20:
        /*005c*/ 	.word	0x00000100
        /*0060*/ 	.word	0x00000001
        /*0064*/ 	.word	0x00000001


	//----- nvinfo : EIATTR_CBANK_PARAM_SIZE
	.align		4
.L_21:
        /*0068*/ 	.byte	0x03, 0x19
        /*006a*/ 	.short	0x001c


	//----- nvinfo : EIATTR_PARAM_CBANK
	.align		4
        /*006c*/ 	.byte	0x04, 0x0a
        /*006e*/ 	.short	(.L_23 - .L_22)
	.align		4
.L_22:
        /*0070*/ 	.word	index@(.nv.constant0.triton_poi_fused_convolution_relu_threshold_backward_5)
        /*0074*/ 	.short	0x0210
        /*0076*/ 	.short	0x001c


	//----- nvinfo : EIATTR_SW_WAR
	.align		4
.L_23:
        /*0078*/ 	.byte	0x04, 0x36
        /*007a*/ 	.short	(.L_25 - .L_24)
.L_24:
        /*007c*/ 	.word	0x00000008
.L_25:


//--------------------- .nv.callgraph             --------------------------
	.section	.nv.callgraph,"",@"SHT_CUDA_CALLGRAPH"
	.align	4
	.sectionentsize	8
	.align		4
        /*0000*/ 	.word	0x00000000
	.align		4
        /*0004*/ 	.word	0xffffffff
	.align		4
        /*0008*/ 	.word	0x00000000
	.align		4
        /*000c*/ 	.word	0xfffffffe
	.align		4
        /*0010*/ 	.word	0x00000000
	.align		4
        /*0014*/ 	.word	0xfffffffd
	.align		4
        /*0018*/ 	.word	0x00000000
	.align		4
        /*001c*/ 	.word	0xfffffffc


//--------------------- .text.triton_poi_fused_convolution_relu_threshold_backward_5 --------------------------
	.section	.text.triton_poi_fused_convolution_relu_threshold_backward_5,"ax",@progbits
	.align	128
        .global         triton_poi_fused_convolution_relu_threshold_backward_5
        .type           triton_poi_fused_convolution_relu_threshold_backward_5,@function
        .size           triton_poi_fused_convolution_relu_threshold_backward_5,(.L_x_1 - triton_poi_fused_convolution_relu_threshold_backward_5)
        .other          triton_poi_fused_convolution_relu_threshold_backward_5,@"STO_CUDA_ENTRY STV_DEFAULT"
triton_poi_fused_convolution_relu_threshold_backward_5:
.text.triton_poi_fused_convolution_relu_threshold_backward_5:
[----:B------:R-:W-:Y:S01]  /*0000*/  LDC R1, c[0x0][0x28] ;  /* 0x00000a00ff017b82 */ /* 0x000fe20000000800 */
[----:B------:R-:W1:Y:S07]  /*0010*/  S2R R0, SR_TID.X ;  /* 0x0000000000007919 */ /* 0x000e6e0000002100 */
[----:B------:R-:W2:Y:S01]  /*0020*/  LDC.64 R4, c[0x0][0x218] ;  /* 0x00008600ff047b82 */ /* 0x000ea20000000a00 */
[----:B------:R-:W-:Y:S01]  /*0030*/  ULDC.64 UR4, c[0x0][0x208] ;  /* 0x0000820000047ab9 */ /* 0x000fe20000000a00 */
[----:B------:R-:W-:Y:S01]  /*0040*/  ULDC.64 UR6, c[0x0][0x220] ;  /* 0x0000880000067ab9 */ /* 0x000fe20000000a00 */
[----:B------:R-:W3:Y:S01]  /*0050*/  S2R R9, SR_CTAID.X ;  /* 0x0000000000097919 */ /* 0x000ee20000002500 */
[----:B-1----:R-:W-:Y:S01]  /*0060*/  IMAD.SHL.U32 R0, R0, 0x2, RZ ;  /* 0x0000000200007824 */ /* 0x002fe200078e00ff */
[----:B---3--:R-:W-:-:S04]  /*0070*/  SHF.R.S32.HI R2, RZ, 0x16, R9 ;  /* 0x00000016ff027819 */ /* 0x008fc80000011409 */
[----:B------:R-:W-:Y:S02]  /*0080*/  LOP3.LUT R0, R0, 0x1fe, RZ, 0xc0, !PT ;  /* 0x000001fe00007812 */ /* 0x000fe400078ec0ff */
[----:B------:R-:W-:-:S03]  /*0090*/  SGXT R2, R2, 0x1 ;  /* 0x000000010202781a */ /* 0x000fc60000000200 */
[----:B------:R-:W-:-:S05]  /*00a0*/  IMAD R9, R9, 0x200, R0 ;  /* 0x0000020009097824 */ /* 0x000fca00078e0200 */
[----:B------:R-:W-:Y:S02]  /*00b0*/  LEA.HI R6, R2, R9, RZ, 0xc ;  /* 0x0000000902067211 */ /* 0x000fe400078f60ff */
[----:B------:R-:W1:Y:S02]  /*00c0*/  LDC.64 R2, c[0x0][0x210] ;  /* 0x00008400ff027b82 */ /* 0x000e640000000a00 */
[----:B------:R-:W-:Y:S01]  /*00d0*/  SHF.R.S32.HI R7, RZ, 0xc, R6 ;  /* 0x0000000cff077819 */ /* 0x000fe20000011406 */
[----:B------:R-:W-:-:S04]  /*00e0*/  IMAD.MOV.U32 R6, RZ, RZ, RZ ;  /* 0x000000ffff067224 */ /* 0x000fc800078e00ff */
[----:B------:R-:W-:-:S05]  /*00f0*/  IMAD.HI R0, R7, -0x7df7df7d, R6 ;  /* 0x8208208307007827 */ /* 0x000fca00078e0206 */
[----:B------:R-:W-:-:S04]  /*0100*/  SHF.R.U32.HI R11, RZ, 0x1f, R0 ;  /* 0x0000001fff0b7819 */ /* 0x000fc80000011600 */
[----:B------:R-:W-:-:S05]  /*0110*/  LEA.HI.SX32 R11, R0, R11, 0x1a ;  /* 0x0000000b000b7211 */ /* 0x000fca00078fd2ff */
[----:B------:R-:W-:Y:S02]  /*0120*/  IMAD R11, R11, -0x7e, R7 ;  /* 0xffffff820b0b7824 */ /* 0x000fe400078e0207 */
[----:B-1----:R-:W-:-:S04]  /*0130*/  IMAD.WIDE R2, R9, 0x4, R2 ;  /* 0x0000000409027825 */ /* 0x002fc800078e0202 */
[----:B--2---:R-:W-:Y:S02]  /*0140*/  IMAD.WIDE R4, R11, 0x4, R4 ;  /* 0x000000040b047825 */ /* 0x004fe400078e0204 */
[----:B------:R-:W2:Y:S04]  /*0150*/  LDG.E.64 R2, desc[UR4][R2.64] ;  /* 0x0000000402027981 */ /* 0x000ea8000c1e1b00 */
[----:B------:R-:W2:Y:S02]  /*0160*/  LDG.E.EL R4, desc[UR4][R4.64] ;  /* 0x0000000404047981 */ /* 0x000ea4000c2e1900 */
[C-C-:B--2---:R-:W-:Y:S01]  /*0170*/  FADD R0, R2.reuse, R4.reuse ;  /* 0x0000000402007221 */ /* 0x144fe20000000000 */
[----:B------:R-:W-:Y:S01]  /*0180*/  FADD R6, R3, R4 ;  /* 0x0000000403067221 */ /* 0x000fe20000000000 */
[----:B------:R-:W-:-:S02]  /*0190*/  FSETP.GEU.AND P1, PT, R2, -R4, PT ;  /* 0x800000040200720b */ /* 0x000fc40003f2e000 */
[----:B------:R-:W-:Y:S02]  /*01a0*/  FSETP.GEU.AND P0, PT, R3, -R4, PT ;  /* 0x800000040300720b */ /* 0x000fe40003f0e000 */
[----:B------:R-:W-:Y:S02]  /*01b0*/  FSEL R0, R0, RZ, P1 ;  /* 0x000000ff00007208 */ /* 0x000fe40000800000 */
[----:B------:R-:W-:Y:S02]  /*01c0*/  FSEL R6, R6, RZ, P0 ;  /* 0x000000ff06067208 */ /* 0x000fe40000000000 */
[----:B------:R-:W-:Y:S02]  /*01d0*/  FSETP.GTU.AND P1, PT, R0, RZ, PT ;  /* 0x000000ff0000720b */ /* 0x000fe40003f2c000 */
[----:B------:R-:W-:Y:S02]  /*01e0*/  FSETP.GTU.AND P0, PT, R6, RZ, PT ;  /* 0x000000ff0600720b */ /* 0x000fe40003f0c000 */
[----:B------:R-:W-:-:S02]  /*01f0*/  SEL R0, RZ, 0x1, P1 ;  /* 0x00000001ff007807 */ /* 0x000fc40000800000 */
[----:B------:R-:W-:Y:S02]  /*0200*/  SEL R5, RZ, 0x100, P0 ;  /* 0x00000100ff057807 */ /* 0x000fe40000000000 */
[----:B------:R-:W-:-:S03]  /*0210*/  IADD3 R2, P2, R9, UR6, RZ ;  /* 0x0000000609027c10 */ /* 0x000fc6000ff5e0ff */
[----:B------:R-:W-:Y:S01]  /*0220*/  IMAD.IADD R5, R0, 0x1, R5 ;  /* 0x0000000100057824 */ /* 0x000fe200078e0205 */
[----:B------:R-:W-:-:S05]  /*0230*/  LEA.HI.X.SX32 R3, R9, UR7, 0x1, P2 ;  /* 0x0000000709037c11 */ /* 0x000fca00090f0eff */
[----:B------:R-:W-:Y:S01]  /*0240*/  STG.E.U16 desc[UR4][R2.64], R5 ;  /* 0x0000000502007986 */ /* 0x000fe2000c101504 */
[----:B------:R-:W-:Y:S05]  /*0250*/  EXIT ;  /* 0x000000000000794d */ /* 0x000fea0003800000 */
.L_x_0:
[----:B------:R-:W-:-:S00]  /*0260*/  BRA `(.L_x_0) ;  /* 0xfffffffc00fc7947 */ /* 0x000fc0000383ffff */
[----:B------:R-:W-:-:S00]  /*0270*/  NOP ;  /* 0x0000000000007918 */ /* 0x000fc00000000000 */
        /* <DEDUP_REMOVED lines=8> */
.L_x_1:


//--------------------- .nv.constant0.triton_poi_fused_convolution_relu_threshold_backward_5 --------------------------
	.section	.nv.constant0.triton_poi_fused_convolution_relu_threshold_backward_5,"a",@progbits
	.sectionflags	@""
	.align	4
.nv.constant0.triton_poi_fused_convolution_relu_threshold_backward_5:
	.zero		556
